//
// Generated by NVIDIA NVVM Compiler
//
// Compiler Build ID: CL-36424714
// Cuda compilation tools, release 13.0, V13.0.88
// Based on NVVM 20.0.0
//

.version 9.0
.target sm_100
.address_size 64

	// .globl	_Z3addPiS_i

.visible .entry _Z3addPiS_i(
	.param .u64 .ptr .align 1 _Z3addPiS_i_param_0,
	.param .u64 .ptr .align 1 _Z3addPiS_i_param_1,
	.param .u32 _Z3addPiS_i_param_2
)
{
	.reg .pred 	%p<2>;
	.reg .b32 	%r<5>;
	.reg .b64 	%rd<8>;

	ld.param.u64 	%rd1, [_Z3addPiS_i_param_0];
	ld.param.u64 	%rd2, [_Z3addPiS_i_param_1];
	ld.param.u32 	%r2, [_Z3addPiS_i_param_2];
	mov.u32 	%r1, %ctaid.x;
	setp.ge.s32 	%p1, %r1, %r2;
	@%p1 bra 	$L__BB0_2;
	cvta.to.global.u64 	%rd3, %rd1;
	cvta.to.global.u64 	%rd4, %rd2;
	mul.wide.u32 	%rd5, %r1, 4;
	add.s64 	%rd6, %rd3, %rd5;
	ld.global.u32 	%r3, [%rd6];
	shl.b32 	%r4, %r3, 1;
	add.s64 	%rd7, %rd4, %rd5;
	st.global.u32 	[%rd7], %r4;
$L__BB0_2:
	ret;

}


// ===== COMPILED SASS (sm_100) =====

	.target	sm_100

	.elftype	@"ET_EXEC"


//--------------------- .note.nv.tkinfo           --------------------------
	.section	.note.nv.tkinfo,"",@"SHT_NOTE"
	.sectionflags	@"SHF_NOTE_NV_TKINFO"
	.tkinfo
        /*0018*/ 	.word	0x00000002
        /*0030*/ 	.string	""
        /*0030*/ 	.string	"ptxas"
        /*0030*/ 	.string	"Cuda compilation tools, release 13.0, V13.0.88"
        /*0030*/ 	.string	"Build cuda_13.0.r13.0/compiler.36424714_0"
        /*0030*/ 	.string	"-arch sm_100 -m 64 "



//--------------------- .note.nv.cuinfo           --------------------------
	.section	.note.nv.cuinfo,"",@"SHT_NOTE"
	.sectionflags	@"SHF_NOTE_NV_CUINFO"
        /*0018*/ 	.short	0x0002
        /*001a*/ 	.short	0x0064
        /*001c*/ 	.short	0x0082
	.zero		2


//--------------------- .nv.info                  --------------------------
	.section	.nv.info,"",@"SHT_CUDA_INFO"
	.align	4


	//----- nvinfo : EIATTR_REGCOUNT
	.align		4
        /*0000*/ 	.byte	0x04, 0x2f
        /*0002*/ 	.short	(.L_1 - .L_0)
	.align		4
.L_0:
        /*0004*/ 	.word	index@(_Z3addPiS_i)
        /*0008*/ 	.word	0x0000000a


	//----- nvinfo : EIATTR_FRAME_SIZE
	.align		4
.L_1:
        /*000c*/ 	.byte	0x04, 0x11
        /*000e*/ 	.short	(.L_3 - .L_2)
	.align		4
.L_2:
        /*0010*/ 	.word	index@(_Z3addPiS_i)
        /*0014*/ 	.word	0x00000000


	//----- nvinfo : EIATTR_MIN_STACK_SIZE
	.align		4
.L_3:
        /*0018*/ 	.byte	0x04, 0x12
        /*001a*/ 	.short	(.L_5 - .L_4)
	.align		4
.L_4:
        /*001c*/ 	.word	index@(_Z3addPiS_i)
        /*0020*/ 	.word	0x00000000
.L_5:


//--------------------- .nv.compat                --------------------------
	.section	.nv.compat,"",@"SHT_CUDA_COMPAT_INFO"
	.align	4
        /*0000*/ 	.byte	0x02, 0x09, 0x00, 0x00, 0x02, 0x02, 0x01, 0x00, 0x02, 0x05, 0x05, 0x00, 0x03, 0x07, 0x01, 0x01
        /*0010*/ 	.byte	0x02, 0x03, 0x00, 0x00, 0x02, 0x06, 0x01, 0x00, 0x04, 0x0b, 0x08, 0x00, 0x09, 0x00, 0x00, 0x00
        /*0020*/ 	.byte	0x00, 0x00, 0x00, 0x00


//--------------------- .nv.info._Z3addPiS_i      --------------------------
	.section	.nv.info._Z3addPiS_i,"",@"SHT_CUDA_INFO"
	.sectionflags	@""
	.align	4


	//----- nvinfo : EIATTR_CUDA_API_VERSION
	.align		4
        /*0000*/ 	.byte	0x04, 0x37
        /*0002*/ 	.short	(.L_7 - .L_6)
.L_6:
        /*0004*/ 	.word	0x00000082


	//----- nvinfo : EIATTR_KPARAM_INFO
	.align		4
.L_7:
        /*0008*/ 	.byte	0x04, 0x17
        /*000a*/ 	.short	(.L_9 - .L_8)
.L_8:
        /*000c*/ 	.word	0x00000000
        /*0010*/ 	.short	0x0002
        /*0012*/ 	.short	0x0010
        /*0014*/ 	.byte	0x00, 0xf0, 0x11, 0x00


	//----- nvinfo : EIATTR_KPARAM_INFO
	.align		4
.L_9:
        /*0018*/ 	.byte	0x04, 0x17
        /*001a*/ 	.short	(.L_11 - .L_10)
.L_10:
        /*001c*/ 	.word	0x00000000
        /*0020*/ 	.short	0x0001
        /*0022*/ 	.short	0x0008
        /*0024*/ 	.byte	0x00, 0xf5, 0x21, 0x00


	//----- nvinfo : EIATTR_KPARAM_INFO
	.align		4
.L_11:
        /*0028*/ 	.byte	0x04, 0x17
        /*002a*/ 	.short	(.L_13 - .L_12)
.L_12:
        /*002c*/ 	.word	0x00000000
        /*0030*/ 	.short	0x0000
        /*0032*/ 	.short	0x0000
        /*0034*/ 	.byte	0x00, 0xf5, 0x21, 0x00


	//----- nvinfo : EIATTR_SPARSE_MMA_MASK
	.align		4
.L_13:
        /*0038*/ 	.byte	0x03, 0x50
        /*003a*/ 	.short	0x0000


	//----- nvinfo : EIATTR_MAXREG_COUNT
	.align		4
        /*003c*/ 	.byte	0x03, 0x1b
        /*003e*/ 	.short	0x00ff


	//----- nvinfo : EIATTR_MERCURY_ISA_VERSION
	.align		4
        /*0040*/ 	.byte	0x03, 0x5f
        /*0042*/ 	.short	0x0101


	//----- nvinfo : EIATTR_VRC_CTA_INIT_COUNT
	.align		4
        /*0044*/ 	.byte	0x02, 0x4a
	.zero		1
	.zero		1


	//----- nvinfo : EIATTR_EXIT_INSTR_OFFSETS
	.align		4
        /*0048*/ 	.byte	0x04, 0x1c
        /*004a*/ 	.short	(.L_15 - .L_14)


	//   ....[0]....
.L_14:
        /*004c*/ 	.word	0x00000040


	//   ....[1]....
        /*0050*/ 	.word	0x000000d0


	//----- nvinfo : EIATTR_CBANK_PARAM_SIZE
	.align		4
.L_15:
        /*0054*/ 	.byte	0x03, 0x19
        /*0056*/ 	.short	0x0014


	//----- nvinfo : EIATTR_PARAM_CBANK
	.align		4
        /*0058*/ 	.byte	0x04, 0x0a
        /*005a*/ 	.short	(.L_17 - .L_16)
	.align		4
.L_16:
        /*005c*/ 	.word	index@(.nv.constant0._Z3addPiS_i)
        /*0060*/ 	.short	0x0380
        /*0062*/ 	.short	0x0014


	//----- nvinfo : EIATTR_SW_WAR
	.align		4
.L_17:
        /*0064*/ 	.byte	0x04, 0x36
        /*0066*/ 	.short	(.L_19 - .L_18)
.L_18:
        /*0068*/ 	.word	0x00000008
.L_19:


//--------------------- .nv.callgraph             --------------------------
	.section	.nv.callgraph,"",@"SHT_CUDA_CALLGRAPH"
	.align	4
	.sectionentsize	8
	.align		4
        /*0000*/ 	.word	0x00000000
	.align		4
        /*0004*/ 	.word	0xffffffff
	.align		4
        /*0008*/ 	.word	0x00000000
	.align		4
        /*000c*/ 	.word	0xfffffffe
	.align		4
        /*0010*/ 	.word	0x00000000
	.align		4
        /*0014*/ 	.word	0xfffffffd
	.align		4
        /*0018*/ 	.word	0x00000000
	.align		4
        /*001c*/ 	.word	0xfffffffc


//--------------------- .text._Z3addPiS_i         --------------------------
	.section	.text._Z3addPiS_i,"ax",@progbits
	.align	128
        .global         _Z3addPiS_i
        .type           _Z3addPiS_i,@function
        .size           _Z3addPiS_i,(.L_x_1 - _Z3addPiS_i)
        .other          _Z3addPiS_i,@"STO_CUDA_ENTRY STV_DEFAULT"
_Z3addPiS_i:
.text._Z3addPiS_i:
[----:B------:R-:W-:Y:S01]  /*0000*/  LDC R1, c[0x0][0x37c] ;  /* 0x0000df00ff017b82 */ /* 0x000fe20000000800 */
[----:B------:R-:W0:Y:S01]  /*0010*/  S2R R7, SR_CTAID.X ;  /* 0x0000000000077919 */ /* 0x000e220000002500 */
[----:B------:R-:W0:Y:S02]  /*0020*/  LDCU UR4, c[0x0][0x390] ;  /* 0x00007200ff0477ac */ /* 0x000e240008000800 */
[----:B0-----:R-:W-:-:S13]  /*0030*/  ISETP.GE.AND P0, PT, R7, UR4, PT ;  /* 0x0000000407007c0c */ /* 0x001fda000bf06270 */
[----:B------:R-:W-:Y:S05]  /*0040*/  @P0 EXIT ;  /* 0x000000000000094d */ /* 0x000fea0003800000 */
[----:B------:R-:W0:Y:S01]  /*0050*/  LDC.64 R2, c[0x0][0x380] ;  /* 0x0000e000ff027b82 */ /* 0x000e220000000a00 */
[----:B------:R-:W1:Y:S07]  /*0060*/  LDCU.64 UR4, c[0x0][0x358] ;  /* 0x00006b00ff0477ac */ /* 0x000e6e0008000a00 */
[----:B------:R-:W2:Y:S01]  /*0070*/  LDC.64 R4, c[0x0][0x388] ;  /* 0x0000e200ff047b82 */ /* 0x000ea20000000a00 */
[----:B0-----:R-:W-:-:S06]  /*0080*/  IMAD.WIDE.U32 R2, R7, 0x4, R2 ;  /* 0x0000000407027825 */ /* 0x001fcc00078e0002 */
[----:B-1----:R-:W3:Y:S01]  /*0090*/  LDG.E R2, desc[UR4][R2.64] ;  /* 0x0000000402027981 */ /* 0x002ee2000c1e1900 */
[----:B--2---:R-:W-:Y:S01]  /*00a0*/  IMAD.WIDE.U32 R4, R7, 0x4, R4 ;  /* 0x0000000407047825 */ /* 0x004fe200078e0004 */
[----:B---3--:R-:W-:-:S05]  /*00b0*/  SHF.L.U32 R7, R2, 0x1, RZ ;  /* 0x0000000102077819 */ /* 0x008fca00000006ff */
[----:B------:R-:W-:Y:S01]  /*00c0*/  STG.E desc[UR4][R4.64], R7 ;  /* 0x0000000704007986 */ /* 0x000fe2000c101904 */
[----:B------:R-:W-:Y:S05]  /*00d0*/  EXIT ;  /* 0x000000000000794d */ /* 0x000fea0003800000 */
.L_x_0:
[----:B------:R-:W-:-:S00]  /*00e0*/  BRA `(.L_x_0) ;  /* 0xfffffffc00fc7947 */ /* 0x000fc0000383ffff */
[----:B------:R-:W-:-:S00]  /*00f0*/  NOP ;  /* 0x0000000000007918 */ /* 0x000fc00000000000 */
        /* <DEDUP_REMOVED lines=8> */
.L_x_1:


//--------------------- .nv.shared.reserved.0     --------------------------
	.section	.nv.shared.reserved.0,"aw",@nobits
	.weak		__nv_reservedSMEM_offset_0_alias
	.size		__nv_reservedSMEM_offset_0_alias, 0, 64
	.other		__nv_reservedSMEM_offset_0_alias,@"STO_CUDA_RESERVED_SHARED STV_DEFAULT"
__nv_reservedSMEM_offset_0_alias:
	.zero		0
	.zero		64


//--------------------- .nv.constant0._Z3addPiS_i --------------------------
	.section	.nv.constant0._Z3addPiS_i,"a",@progbits
	.sectionflags	@""
	.align	4
.nv.constant0._Z3addPiS_i:
	.zero		916


//--------------------- SYMBOLS --------------------------

	.type		.nv.reservedSmem.offset0,@object
	.size		.nv.reservedSmem.offset0,0x4
